	.headerflags	@"EF_CUDA_TEXMODE_UNIFIED EF_CUDA_64BIT_ADDRESS EF_CUDA_ACCELERATORS EF_CUDA_SM90 EF_CUDA_VIRTUAL_SM(EF_CUDA_SM90)"
	.elftype	@"ET_EXEC"


//--------------------- .nv.info                  --------------------------
	.section	.nv.info,"",@"SHT_CUDA_INFO"
	.align	4


	//----- nvinfo : EIATTR_REGCOUNT
	.align		4
        /*0000*/ 	.byte	0x04, 0x2f
        /*0002*/ 	.short	(.L_3 - .L_2)
	.align		4
.L_2:
        /*0004*/ 	.word	index@(triton_poi_fused__native_batch_norm_legit_no_training_add_native_batch_norm_backward_relu_11)
        /*0008*/ 	.word	0x00000028


	//----- nvinfo : EIATTR_MIN_STACK_SIZE
	.align		4
.L_3:
        /*000c*/ 	.byte	0x04, 0x12
        /*000e*/ 	.short	(.L_5 - .L_4)
	.align		4
.L_4:
        /*0010*/ 	.word	index@(triton_poi_fused__native_batch_norm_legit_no_training_add_native_batch_norm_backward_relu_11)
        /*0014*/ 	.word	0x00000000


	//----- nvinfo : EIATTR_FRAME_SIZE
	.align		4
.L_5:
        /*0018*/ 	.byte	0x04, 0x11
        /*001a*/ 	.short	(.L_7 - .L_6)
	.align		4
.L_6:
        /*001c*/ 	.word	index@(triton_poi_fused__native_batch_norm_legit_no_training_add_native_batch_norm_backward_relu_11)
        /*0020*/ 	.word	0x00000000


	//----- nvinfo : EIATTR_MIN_STACK_SIZE
	.align		4
.L_7:
        /*0024*/ 	.byte	0x04, 0x12
        /*0026*/ 	.short	(.L_9 - .L_8)
	.align		4
.L_8:
        /*0028*/ 	.word	index@(triton_poi_fused__native_batch_norm_legit_no_training_add_native_batch_norm_backward_relu_11)
        /*002c*/ 	.word	0x00000000
.L_9:


//--------------------- .nv.info.triton_poi_fused__native_batch_norm_legit_no_training_add_native_batch_norm_backward_relu_11 --------------------------
	.section	.nv.info.triton_poi_fused__native_batch_norm_legit_no_training_add_native_batch_norm_backward_relu_11,"",@"SHT_CUDA_INFO"
	.sectionflags	@""
	.align	4


	//----- nvinfo : EIATTR_CUDA_API_VERSION
	.align		4
        /*0000*/ 	.byte	0x04, 0x37
        /*0002*/ 	.short	(.L_11 - .L_10)
.L_10:
        /*0004*/ 	.word	0x0000007c


	//----- nvinfo : EIATTR_KPARAM_INFO
	.align		4
.L_11:
        /*0008*/ 	.byte	0x04, 0x17
        /*000a*/ 	.short	(.L_13 - .L_12)
.L_12:
        /*000c*/ 	.word	0x00000000
        /*0010*/ 	.short	0x0009
        /*0012*/ 	.short	0x0048
        /*0014*/ 	.byte	0x00, 0xf0, 0x11, 0x00


	//----- nvinfo : EIATTR_KPARAM_INFO
	.align		4
.L_13:
        /*0018*/ 	.byte	0x04, 0x17
        /*001a*/ 	.short	(.L_15 - .L_14)
.L_14:
        /*001c*/ 	.word	0x00000000
        /*0020*/ 	.short	0x0008
        /*0022*/ 	.short	0x0040
        /*0024*/ 	.byte	0x00, 0xf4, 0x21, 0x00


	//----- nvinfo : EIATTR_KPARAM_INFO
	.align		4
.L_15:
        /*0028*/ 	.byte	0x04, 0x17
        /*002a*/ 	.short	(.L_17 - .L_16)
.L_16:
        /*002c*/ 	.word	0x00000000
        /*0030*/ 	.short	0x0007
        /*0032*/ 	.short	0x0038
        /*0034*/ 	.byte	0x00, 0xf4, 0x21, 0x00


	//----- nvinfo : EIATTR_KPARAM_INFO
	.align		4
.L_17:
        /*0038*/ 	.byte	0x04, 0x17
        /*003a*/ 	.short	(.L_19 - .L_18)
.L_18:
        /*003c*/ 	.word	0x00000000
        /*0040*/ 	.short	0x0006
        /*0042*/ 	.short	0x0030
        /*0044*/ 	.byte	0x00, 0xf4, 0x21, 0x00


	//----- nvinfo : EIATTR_KPARAM_INFO
	.align		4
.L_19:
        /*0048*/ 	.byte	0x04, 0x17
        /*004a*/ 	.short	(.L_21 - .L_20)
.L_20:
        /*004c*/ 	.word	0x00000000
        /*0050*/ 	.short	0x0005
        /*0052*/ 	.short	0x0028
        /*0054*/ 	.byte	0x00, 0xf4, 0x21, 0x00


	//----- nvinfo : EIATTR_KPARAM_INFO
	.align		4
.L_21:
        /*0058*/ 	.byte	0x04, 0x17
        /*005a*/ 	.short	(.L_23 - .L_22)
.L_22:
        /*005c*/ 	.word	0x00000000
        /*0060*/ 	.short	0x0004
        /*0062*/ 	.short	0x0020
        /*0064*/ 	.byte	0x00, 0xf4, 0x21, 0x00


	//----- nvinfo : EIATTR_KPARAM_INFO
	.align		4
.L_23:
        /*0068*/ 	.byte	0x04, 0x17
        /*006a*/ 	.short	(.L_25 - .L_24)
.L_24:
        /*006c*/ 	.word	0x00000000
        /*0070*/ 	.short	0x0003
        /*0072*/ 	.short	0x0018
        /*0074*/ 	.byte	0x00, 0xf4, 0x21, 0x00


	//----- nvinfo : EIATTR_KPARAM_INFO
	.align		4
.L_25:
        /*0078*/ 	.byte	0x04, 0x17
        /*007a*/ 	.short	(.L_27 - .L_26)
.L_26:
        /*007c*/ 	.word	0x00000000
        /*0080*/ 	.short	0x0002
        /*0082*/ 	.short	0x0010
        /*0084*/ 	.byte	0x00, 0xf4, 0x21, 0x00


	//----- nvinfo : EIATTR_KPARAM_INFO
	.align		4
.L_27:
        /*0088*/ 	.byte	0x04, 0x17
        /*008a*/ 	.short	(.L_29 - .L_28)
.L_28:
        /*008c*/ 	.word	0x00000000
        /*0090*/ 	.short	0x0001
        /*0092*/ 	.short	0x0008
        /*0094*/ 	.byte	0x00, 0xf4, 0x21, 0x00


	//----- nvinfo : EIATTR_KPARAM_INFO
	.align		4
.L_29:
        /*0098*/ 	.byte	0x04, 0x17
        /*009a*/ 	.short	(.L_31 - .L_30)
.L_30:
        /*009c*/ 	.word	0x00000000
        /*00a0*/ 	.short	0x0000
        /*00a2*/ 	.short	0x0000
        /*00a4*/ 	.byte	0x00, 0xf4, 0x21, 0x00


	//----- nvinfo : EIATTR_SPARSE_MMA_MASK
	.align		4
.L_31:
        /*00a8*/ 	.byte	0x03, 0x50
        /*00aa*/ 	.short	0x0000


	//----- nvinfo : EIATTR_MAXREG_COUNT
	.align		4
        /*00ac*/ 	.byte	0x03, 0x1b
        /*00ae*/ 	.short	0x00ff


	//----- nvinfo : EIATTR_EXIT_INSTR_OFFSETS
	.align		4
        /*00b0*/ 	.byte	0x04, 0x1c
        /*00b2*/ 	.short	(.L_33 - .L_32)


	//   ....[0]....
.L_32:
        /*00b4*/ 	.word	0x00000c10


	//----- nvinfo : EIATTR_REQNTID
	.align		4
.L_33:
        /*00b8*/ 	.byte	0x04, 0x10
        /*00ba*/ 	.short	(.L_35 - .L_34)
.L_34:
        /*00bc*/ 	.word	0x00000080
        /*00c0*/ 	.word	0x00000001
        /*00c4*/ 	.word	0x00000001


	//----- nvinfo : EIATTR_CBANK_PARAM_SIZE
	.align		4
.L_35:
        /*00c8*/ 	.byte	0x03, 0x19
        /*00ca*/ 	.short	0x004c


	//----- nvinfo : EIATTR_PARAM_CBANK
	.align		4
        /*00cc*/ 	.byte	0x04, 0x0a
        /*00ce*/ 	.short	(.L_37 - .L_36)
	.align		4
.L_36:
        /*00d0*/ 	.word	index@(.nv.constant0.triton_poi_fused__native_batch_norm_legit_no_training_add_native_batch_norm_backward_relu_11)
        /*00d4*/ 	.short	0x0210
        /*00d6*/ 	.short	0x004c


	//----- nvinfo : EIATTR_SW_WAR
	.align		4
.L_37:
        /*00d8*/ 	.byte	0x04, 0x36
        /*00da*/ 	.short	(.L_39 - .L_38)
.L_38:
        /*00dc*/ 	.word	0x00000008
.L_39:


//--------------------- .nv.callgraph             --------------------------
	.section	.nv.callgraph,"",@"SHT_CUDA_CALLGRAPH"
	.align	4
	.sectionentsize	8
	.align		4
        /*0000*/ 	.word	0x00000000
	.align		4
        /*0004*/ 	.word	0xffffffff
	.align		4
        /*0008*/ 	.word	0x00000000
	.align		4
        /*000c*/ 	.word	0xfffffffe
	.align		4
        /*0010*/ 	.word	0x00000000
	.align		4
        /*0014*/ 	.word	0xfffffffd
	.align		4
        /*0018*/ 	.word	0x00000000
	.align		4
        /*001c*/ 	.word	0xfffffffc


//--------------------- .nv.constant4             --------------------------
	.section	.nv.constant4,"a",@progbits
	.align	8
	.align		8
.nv.constant4:
        /*0000*/ 	.dword	_$_str
	.align		8
        /*0008*/ 	.dword	_$_str_$_2


//--------------------- .text.triton_poi_fused__native_batch_norm_legit_no_training_add_native_batch_norm_backward_relu_11 --------------------------
	.section	.text.triton_poi_fused__native_batch_norm_legit_no_training_add_native_batch_norm_backward_relu_11,"ax",@progbits
	.align	128
        .global         triton_poi_fused__native_batch_norm_legit_no_training_add_native_batch_norm_backward_relu_11
        .type           triton_poi_fused__native_batch_norm_legit_no_training_add_native_batch_norm_backward_relu_11,@function
        .size           triton_poi_fused__native_batch_norm_legit_no_training_add_native_batch_norm_backward_relu_11,(.L_x_1 - triton_poi_fused__native_batch_norm_legit_no_training_add_native_batch_norm_backward_relu_11)
        .other          triton_poi_fused__native_batch_norm_legit_no_training_add_native_batch_norm_backward_relu_11,@"STO_CUDA_ENTRY STV_DEFAULT"
triton_poi_fused__native_batch_norm_legit_no_training_add_native_batch_norm_backward_relu_11:
.text.triton_poi_fused__native_batch_norm_legit_no_training_add_native_batch_norm_backward_relu_11:
[----:B------:R-:W-:Y:S01]  /*0000*/  LDC R1, c[0x0][0x28] ;  /* 0x00000a00ff017b82 */ /* 0x000fe20000000800 */
[----:B------:R-:W1:Y:S07]  /*0010*/  S2R R0, SR_TID.X ;  /* 0x0000000000007919 */ /* 0x000e6e0000002100 */
[----:B------:R-:W2:Y:S01]  /*0020*/  LDC.64 R30, c[0x0][0x210] ;  /* 0x00008400ff1e7b82 */ /* 0x000ea20000000a00 */
[----:B------:R-:W-:Y:S01]  /*0030*/  ULDC.64 UR4, c[0x0][0x208] ;  /* 0x0000820000047ab9 */ /* 0x000fe20000000a00 */
[----:B------:R-:W3:Y:S06]  /*0040*/  S2R R3, SR_CTAID.X ;  /* 0x0000000000037919 */ /* 0x000eec0000002500 */
[----:B------:R-:W4:Y:S08]  /*0050*/  LDC.64 R34, c[0x0][0x218] ;  /* 0x00008600ff227b82 */ /* 0x000f300000000a00 */
[----:B------:R-:W5:Y:S01]  /*0060*/  LDC.64 R36, c[0x0][0x220] ;  /* 0x00008800ff247b82 */ /* 0x000f620000000a00 */
[----:B-1----:R-:W-:-:S04]  /*0070*/  SHF.L.U32 R0, R0, 0x2, RZ ;  /* 0x0000000200007819 */ /* 0x002fc800000006ff */
[----:B------:R-:W-:-:S04]  /*0080*/  LOP3.LUT R0, R0, 0x1fc, RZ, 0xc0, !PT ;  /* 0x000001fc00007812 */ /* 0x000fc800078ec0ff */
[----:B---3--:R-:W-:-:S05]  /*0090*/  LEA R0, R3, R0, 0xa ;  /* 0x0000000003007211 */ /* 0x008fca00078e50ff */
[----:B--2---:R-:W-:-:S04]  /*00a0*/  IMAD.WIDE R30, R0, 0x4, R30 ;  /* 0x00000004001e7825 */ /* 0x004fc800078e021e */
[C---:B----4-:R-:W-:Y:S01]  /*00b0*/  IMAD.WIDE R34, R0.reuse, 0x4, R34 ;  /* 0x0000000400227825 */ /* 0x050fe200078e0222 */
[----:B------:R-:W2:Y:S04]  /*00c0*/  LDG.E.128 R4, desc[UR4][R30.64] ;  /* 0x000000041e047981 */ /* 0x000ea8000c1e1d00 */
[----:B------:R-:W2:Y:S04]  /*00d0*/  LDG.E.128 R8, desc[UR4][R34.64] ;  /* 0x0000000422087981 */ /* 0x000ea8000c1e1d00 */
[----:B------:R1:W3:Y:S04]  /*00e0*/  LDG.E.128 R12, desc[UR4][R30.64+0x800] ;  /* 0x000800041e0c7981 */ /* 0x0002e8000c1e1d00 */
[----:B------:R4:W3:Y:S01]  /*00f0*/  LDG.E.128 R16, desc[UR4][R34.64+0x800] ;  /* 0x0008000422107981 */ /* 0x0008e2000c1e1d00 */
[----:B-----5:R-:W-:-:S05]  /*0100*/  IMAD.WIDE R36, R0, 0x4, R36 ;  /* 0x0000000400247825 */ /* 0x020fca00078e0224 */
[----:B------:R-:W5:Y:S01]  /*0110*/  LDG.E.128 R20, desc[UR4][R36.64] ;  /* 0x0000000424147981 */ /* 0x000f62000c1e1d00 */
[----:B-1----:R-:W1:Y:S03]  /*0120*/  LDC.64 R30, c[0x0][0x230] ;  /* 0x00008c00ff1e7b82 */ /* 0x002e660000000a00 */
[----:B------:R-:W5:Y:S01]  /*0130*/  LDG.E.128 R24, desc[UR4][R36.64+0x800] ;  /* 0x0008000424187981 */ /* 0x000f62000c1e1d00 */
[----:B------:R-:W-:Y:S01]  /*0140*/  IMAD.HI R3, R0, 0x66666667, RZ ;  /* 0x6666666700037827 */ /* 0x000fe200078e02ff */
[----:B------:R-:W-:-:S03]  /*0150*/  IADD3 R2, R0, 0x200, RZ ;  /* 0x0000020000027810 */ /* 0x000fc60007ffe0ff */
[----:B----4-:R-:W4:Y:S01]  /*0160*/  LDC.64 R34, c[0x0][0x228] ;  /* 0x00008a00ff227b82 */ /* 0x010f220000000a00 */
[----:B--2---:R-:W-:Y:S01]  /*0170*/  FADD R29, R4, R8 ;  /* 0x00000008041d7221 */ /* 0x004fe20000000000 */
[----:B------:R-:W-:Y:S01]  /*0180*/  FADD R8, R5, R9 ;  /* 0x0000000905087221 */ /* 0x000fe20000000000 */
[----:B------:R-:W-:Y:S01]  /*0190*/  SHF.R.U32.HI R4, RZ, 0x1f, R3 ;  /* 0x0000001fff047819 */ /* 0x000fe20000011603 */
[----:B------:R-:W-:-:S04]  /*01a0*/  IMAD.HI R5, R2, 0x66666667, RZ ;  /* 0x6666666702057827 */ /* 0x000fc800078e02ff */
[----:B------:R-:W-:Y:S01]  /*01b0*/  FADD R33, R6, R10 ;  /* 0x0000000a06217221 */ /* 0x000fe20000000000 */
[----:B------:R-:W-:Y:S01]  /*01c0*/  FADD R10, R7, R11 ;  /* 0x0000000b070a7221 */ /* 0x000fe20000000000 */
[----:B------:R-:W-:Y:S02]  /*01d0*/  LEA.HI.SX32 R3, R3, R4, 0x1a ;  /* 0x0000000403037211 */ /* 0x000fe400078fd2ff */
[----:B------:R-:W-:Y:S01]  /*01e0*/  SHF.R.U32.HI R4, RZ, 0x1f, R5 ;  /* 0x0000001fff047819 */ /* 0x000fe20000011605 */
[----:B---3--:R-:W-:Y:S01]  /*01f0*/  FADD R9, R12, R16 ;  /* 0x000000100c097221 */ /* 0x008fe20000000000 */
[----:B------:R-:W-:Y:S01]  /*0200*/  FADD R12, R13, R17 ;  /* 0x000000110d0c7221 */ /* 0x000fe20000000000 */
[----:B------:R-:W-:Y:S01]  /*0210*/  IMAD R3, R3, -0xa0, R0 ;  /* 0xffffff6003037824 */ /* 0x000fe200078e0200 */
[----:B------:R-:W-:Y:S01]  /*0220*/  LEA.HI.SX32 R5, R5, R4, 0x1a ;  /* 0x0000000405057211 */ /* 0x000fe200078fd2ff */
[----:B------:R-:W-:Y:S01]  /*0230*/  FADD R13, R14, R18 ;  /* 0x000000120e0d7221 */ /* 0x000fe20000000000 */
[----:B------:R-:W-:-:S03]  /*0240*/  FADD R14, R15, R19 ;  /* 0x000000130f0e7221 */ /* 0x000fc60000000000 */
[----:B------:R-:W-:Y:S02]  /*0250*/  IMAD R2, R5, -0xa0, R2 ;  /* 0xffffff6005027824 */ /* 0x000fe400078e0202 */
[----:B-1----:R-:W-:-:S06]  /*0260*/  IMAD.WIDE R4, R3, 0x4, R30 ;  /* 0x0000000403047825 */ /* 0x002fcc00078e021e */
[----:B------:R-:W2:Y:S01]  /*0270*/  LDG.E.EL.128 R4, desc[UR4][R4.64] ;  /* 0x0000000404047981 */ /* 0x000ea2000c2e1d00 */
[----:B----4-:R-:W-:-:S04]  /*0280*/  IMAD.WIDE R16, R3, 0x4, R34 ;  /* 0x0000000403107825 */ /* 0x010fc800078e0222 */
[----:B-----5:R-:W-:Y:S01]  /*0290*/  FADD R11, R22, R33 ;  /* 0x00000021160b7221 */ /* 0x020fe20000000000 */
[----:B------:R-:W-:Y:S01]  /*02a0*/  FADD R22, R21, R8 ;  /* 0x0000000815167221 */ /* 0x000fe20000000000 */
[----:B------:R-:W-:Y:S01]  /*02b0*/  FADD R8, R27, R14 ;  /* 0x0000000e1b087221 */ /* 0x000fe20000000000 */
[----:B------:R-:W-:Y:S01]  /*02c0*/  FADD R29, R20, R29 ;  /* 0x0000001d141d7221 */ /* 0x000fe20000000000 */
[----:B------:R-:W-:Y:S01]  /*02d0*/  FADD R10, R23, R10 ;  /* 0x0000000a170a7221 */ /* 0x000fe20000000000 */
[----:B------:R-:W3:Y:S01]  /*02e0*/  LDG.E.EL.128 R16, desc[UR4][R16.64] ;  /* 0x0000000410107981 */ /* 0x000ee2000c2e1d00 */
[----:B------:R-:W-:-:S04]  /*02f0*/  IMAD.WIDE R14, R2, 0x4, R34 ;  /* 0x00000004020e7825 */ /* 0x000fc800078e0222 */
[----:B------:R-:W-:Y:S01]  /*0300*/  FADD R21, R26, R13 ;  /* 0x0000000d1a157221 */ /* 0x000fe20000000000 */
[----:B------:R-:W-:Y:S01]  /*0310*/  FADD R20, R25, R12 ;  /* 0x0000000c19147221 */ /* 0x000fe20000000000 */
[----:B------:R-:W-:Y:S01]  /*0320*/  HFMA2.MMA R32, -RZ, RZ, 1.625, 0 ;  /* 0x3e800000ff207435 */ /* 0x000fe200000001ff */
[----:B------:R-:W1:Y:S01]  /*0330*/  LDC.64 R26, c[0x0][0x238] ;  /* 0x00008e00ff1a7b82 */ /* 0x000e620000000a00 */
[----:B------:R-:W4:Y:S01]  /*0340*/  LDG.E.EL.128 R12, desc[UR4][R14.64] ;  /* 0x000000040e0c7981 */ /* 0x000f22000c2e1d00 */
[----:B------:R-:W-:Y:S01]  /*0350*/  FADD R9, R24, R9 ;  /* 0x0000000918097221 */ /* 0x000fe20000000000 */
[----:B--2---:R-:W-:Y:S01]  /*0360*/  FADD R25, R4, 9.9999997473787516356e-06 ;  /* 0x3727c5ac04197421 */ /* 0x004fe20000000000 */
[----:B------:R-:W-:Y:S01]  /*0370*/  FADD R6, R6, 9.9999997473787516356e-06 ;  /* 0x3727c5ac06067421 */ /* 0x000fe20000000000 */
[----:B------:R-:W-:Y:S01]  /*0380*/  FADD R7, R7, 9.9999997473787516356e-06 ;  /* 0x3727c5ac07077421 */ /* 0x000fe20000000000 */
[----:B------:R-:W-:Y:S02]  /*0390*/  FADD R23, R5, 9.9999997473787516356e-06 ;  /* 0x3727c5ac05177421 */ /* 0x000fe40000000000 */
[----:B------:R-:W2:Y:S01]  /*03a0*/  MUFU.SQRT R5, R6 ;  /* 0x0000000600057308 */ /* 0x000ea20000002000 */
[----:B---3--:R-:W-:Y:S01]  /*03b0*/  FADD R16, -R16, R29 ;  /* 0x0000001d10107221 */ /* 0x008fe20000000100 */
[----:B------:R-:W-:Y:S01]  /*03c0*/  FADD R18, -R18, R11 ;  /* 0x0000000b12127221 */ /* 0x000fe20000000100 */
[----:B------:R-:W3:Y:S01]  /*03d0*/  LDC.64 R28, c[0x0][0x240] ;  /* 0x00009000ff1c7b82 */ /* 0x000ee20000000a00 */
[----:B------:R-:W-:Y:S01]  /*03e0*/  FADD R19, -R19, R10 ;  /* 0x0000000a13137221 */ /* 0x000fe20000000100 */
[----:B------:R-:W-:-:S04]  /*03f0*/  IMAD.WIDE R30, R2, 0x4, R30 ;  /* 0x00000004021e7825 */ /* 0x000fc800078e021e */
[----:B------:R-:W-:Y:S01]  /*0400*/  FADD R17, -R17, R22 ;  /* 0x0000001611117221 */ /* 0x000fe20000000100 */
[----:B------:R-:W5:Y:S01]  /*0410*/  MUFU.SQRT R25, R25 ;  /* 0x0000001900197308 */ /* 0x000f620000002000 */
[----:B----4-:R-:W-:Y:S01]  /*0420*/  FADD R14, -R14, R21 ;  /* 0x000000150e0e7221 */ /* 0x010fe20000000100 */
[----:B------:R-:W-:Y:S01]  /*0430*/  FADD R12, -R12, R9 ;  /* 0x000000090c0c7221 */ /* 0x000fe20000000100 */
[----:B------:R-:W-:Y:S01]  /*0440*/  FADD R15, -R15, R8 ;  /* 0x000000080f0f7221 */ /* 0x000fe20000000100 */
[----:B------:R-:W-:Y:S01]  /*0450*/  FADD R13, -R13, R20 ;  /* 0x000000140d0d7221 */ /* 0x000fe20000000100 */
[----:B--2---:R-:W-:-:S03]  /*0460*/  FSETP.GT.AND P3, PT, R5, 8.50705917302346158658e+37, PT ;  /* 0x7e8000000500780b */ /* 0x004fc60003f64000 */
[----:B------:R-:W2:Y:S01]  /*0470*/  MUFU.SQRT R4, R7 ;  /* 0x0000000700047308 */ /* 0x000ea20000002000 */
[----:B------:R-:W-:Y:S02]  /*0480*/  FSETP.GEU.AND P0, PT, R5, 1.175494350822287508e-38, PT ;  /* 0x008000000500780b */ /* 0x000fe40003f0e000 */
[----:B-----5:R-:W-:-:S05]  /*0490*/  FSETP.GT.AND P6, PT, R25, 8.50705917302346158658e+37, PT ;  /* 0x7e8000001900780b */ /* 0x020fca0003fc4000 */
[----:B------:R-:W4:Y:S01]  /*04a0*/  MUFU.SQRT R23, R23 ;  /* 0x0000001700177308 */ /* 0x000f220000002000 */
[----:B------:R-:W-:Y:S02]  /*04b0*/  FSETP.GEU.AND P5, PT, R25, 1.175494350822287508e-38, PT ;  /* 0x008000001900780b */ /* 0x000fe40003fae000 */
[----:B------:R-:W-:Y:S01]  /*04c0*/  FSEL R6, R32, 1, P6 ;  /* 0x3f80000020067808 */ /* 0x000fe20003000000 */
[----:B------:R-:W-:Y:S01]  /*04d0*/  @P3 FMUL R5, R5, 0.25 ;  /* 0x3e80000005053820 */ /* 0x000fe20000400000 */
[----:B---3--:R-:W-:Y:S01]  /*04e0*/  IMAD.WIDE R8, R3, 0x4, R28 ;  /* 0x0000000403087825 */ /* 0x008fe200078e021c */
[----:B--2---:R-:W-:-:S03]  /*04f0*/  FSETP.GT.AND P2, PT, R4, 8.50705917302346158658e+37, PT ;  /* 0x7e8000000400780b */ /* 0x004fc60003f44000 */
[----:B------:R-:W-:Y:S01]  /*0500*/  @!P0 FMUL R5, R5, 16777216 ;  /* 0x4b80000005058820 */ /* 0x000fe20000400000 */
[----:B------:R-:W-:Y:S01]  /*0510*/  FSEL R7, R32, 1, P2 ;  /* 0x3f80000020077808 */ /* 0x000fe20001000000 */
[----:B------:R-:W-:Y:S01]  /*0520*/  @P6 FMUL R25, R25, 0.25 ;  /* 0x3e80000019196820 */ /* 0x000fe20000400000 */
[----:B------:R-:W-:-:S03]  /*0530*/  FSETP.GEU.AND P6, PT, R4, 1.175494350822287508e-38, PT ;  /* 0x008000000400780b */ /* 0x000fc60003fce000 */
[----:B------:R-:W-:Y:S01]  /*0540*/  MUFU.RCP R5, R5 ;  /* 0x0000000500057308 */ /* 0x000fe20000001000 */
[----:B------:R-:W-:Y:S01]  /*0550*/  @!P5 FMUL R6, R6, 16777216 ;  /* 0x4b8000000606d820 */ /* 0x000fe20000400000 */
[----:B------:R-:W-:Y:S01]  /*0560*/  @!P5 FMUL R25, R25, 16777216 ;  /* 0x4b8000001919d820 */ /* 0x000fe20000400000 */
[----:B------:R-:W2:Y:S01]  /*0570*/  LDG.E.EL.128 R8, desc[UR4][R8.64] ;  /* 0x0000000408087981 */ /* 0x000ea2000c2e1d00 */
[C---:B----4-:R-:W-:Y:S01]  /*0580*/  FSETP.GT.AND P4, PT, R23.reuse, 8.50705917302346158658e+37, PT ;  /* 0x7e8000001700780b */ /* 0x050fe20003f84000 */
[----:B------:R-:W-:Y:S01]  /*0590*/  @P2 FMUL R4, R4, 0.25 ;  /* 0x3e80000004042820 */ /* 0x000fe20000400000 */
[----:B------:R-:W-:Y:S02]  /*05a0*/  FSETP.GEU.AND P1, PT, R23, 1.175494350822287508e-38, PT ;  /* 0x008000001700780b */ /* 0x000fe40003f2e000 */
[----:B------:R-:W3:Y:S01]  /*05b0*/  MUFU.RCP R25, R25 ;  /* 0x0000001900197308 */ /* 0x000ee20000001000 */
[----:B------:R-:W-:Y:S01]  /*05c0*/  FSEL R20, R32, 1, P4 ;  /* 0x3f80000020147808 */ /* 0x000fe20002000000 */
[----:B------:R-:W-:Y:S01]  /*05d0*/  @!P6 FMUL R4, R4, 16777216 ;  /* 0x4b8000000404e820 */ /* 0x000fe20000400000 */
[----:B------:R-:W-:-:S05]  /*05e0*/  @!P6 FMUL R7, R7, 16777216 ;  /* 0x4b8000000707e820 */ /* 0x000fca0000400000 */
[----:B------:R-:W4:Y:S01]  /*05f0*/  MUFU.RCP R34, R4 ;  /* 0x0000000400227308 */ /* 0x000f220000001000 */
[----:B------:R-:W-:Y:S02]  /*0600*/  @P4 FMUL R23, R23, 0.25 ;  /* 0x3e80000017174820 */ /* 0x000fe40000400000 */
[----:B------:R-:W-:Y:S02]  /*0610*/  @!P1 FMUL R20, R20, 16777216 ;  /* 0x4b80000014149820 */ /* 0x000fe40000400000 */
[----:B------:R-:W-:Y:S01]  /*0620*/  @!P1 FMUL R23, R23, 16777216 ;  /* 0x4b80000017179820 */ /* 0x000fe20000400000 */
[----:B---3--:R-:W-:Y:S01]  /*0630*/  FMUL R25, R25, R6 ;  /* 0x0000000619197220 */ /* 0x008fe20000400000 */
[----:B------:R-:W-:-:S04]  /*0640*/  FSEL R6, R32, 1, P3 ;  /* 0x3f80000020067808 */ /* 0x000fc80001800000 */
[----:B------:R-:W3:Y:S01]  /*0650*/  MUFU.RCP R23, R23 ;  /* 0x0000001700177308 */ /* 0x000ee20000001000 */
[----:B------:R-:W-:Y:S01]  /*0660*/  @!P0 FMUL R6, R6, 16777216 ;  /* 0x4b80000006068820 */ /* 0x000fe20000400000 */
[----:B----4-:R-:W-:-:S03]  /*0670*/  FMUL R34, R34, R7 ;  /* 0x0000000722227220 */ /* 0x010fc60000400000 */
[----:B------:R-:W-:Y:S01]  /*0680*/  FMUL R21, R5, R6 ;  /* 0x0000000605157220 */ /* 0x000fe20000400000 */
[----:B-1----:R-:W-:-:S06]  /*0690*/  IMAD.WIDE R6, R3, 0x4, R26 ;  /* 0x0000000403067825 */ /* 0x002fcc00078e021a */
[----:B------:R-:W2:Y:S01]  /*06a0*/  LDG.E.EL.128 R4, desc[UR4][R6.64] ;  /* 0x0000000406047981 */ /* 0x000ea2000c2e1d00 */
[----:B---3--:R-:W-:Y:S01]  /*06b0*/  FMUL R20, R23, R20 ;  /* 0x0000001417147220 */ /* 0x008fe20000400000 */
[----:B------:R-:W-:-:S04]  /*06c0*/  IMAD.WIDE R22, R2, 0x4, R26 ;  /* 0x0000000402167825 */ /* 0x000fc800078e021a */
[----:B------:R-:W-:Y:S02]  /*06d0*/  IMAD.WIDE R26, R2, 0x4, R28 ;  /* 0x00000004021a7825 */ /* 0x000fe400078e021c */
[----:B------:R-:W3:Y:S02]  /*06e0*/  LDG.E.EL.128 R28, desc[UR4][R30.64] ;  /* 0x000000041e1c7981 */ /* 0x000ee4000c2e1d00 */
[----:B------:R-:W-:Y:S01]  /*06f0*/  FMUL R25, R25, R16 ;  /* 0x0000001019197220 */ /* 0x000fe20000400000 */
[----:B------:R-:W-:Y:S01]  /*0700*/  FMUL R20, R20, R17 ;  /* 0x0000001114147220 */ /* 0x000fe20000400000 */
[----:B------:R-:W-:Y:S01]  /*0710*/  FMUL R21, R21, R18 ;  /* 0x0000001215157220 */ /* 0x000fe20000400000 */
[----:B------:R-:W-:Y:S01]  /*0720*/  FMUL R34, R34, R19 ;  /* 0x0000001322227220 */ /* 0x000fe20000400000 */
[----:B--2---:R-:W-:Y:S01]  /*0730*/  FFMA R4, R4, R25, R8 ;  /* 0x0000001904047223 */ /* 0x004fe20000000008 */
[----:B------:R-:W-:Y:S01]  /*0740*/  FFMA R5, R5, R20, R9 ;  /* 0x0000001405057223 */ /* 0x000fe20000000009 */
[----:B------:R-:W-:Y:S01]  /*0750*/  FFMA R6, R6, R21, R10 ;  /* 0x0000001506067223 */ /* 0x000fe2000000000a */
[----:B------:R-:W2:Y:S04]  /*0760*/  LDG.E.EL.128 R24, desc[UR4][R26.64] ;  /* 0x000000041a187981 */ /* 0x000ea8000c2e1d00 */
[----:B------:R-:W2:Y:S01]  /*0770*/  LDG.E.EL.128 R20, desc[UR4][R22.64] ;  /* 0x0000000416147981 */ /* 0x000ea2000c2e1d00 */
[----:B---3--:R-:W-:-:S04]  /*0780*/  FADD R28, R28, 9.9999997473787516356e-06 ;  /* 0x3727c5ac1c1c7421 */ /* 0x008fc80000000000 */
[----:B------:R-:W1:Y:S01]  /*0790*/  MUFU.SQRT R2, R28 ;  /* 0x0000001c00027308 */ /* 0x000e620000002000 */
[----:B------:R-:W-:-:S07]  /*07a0*/  FADD R29, R29, 9.9999997473787516356e-06 ;  /* 0x3727c5ac1d1d7421 */ /* 0x000fce0000000000 */
[----:B------:R-:W3:Y:S01]  /*07b0*/  MUFU.SQRT R9, R29 ;  /* 0x0000001d00097308 */ /* 0x000ee20000002000 */
[C---:B-1----:R-:W-:Y:S02]  /*07c0*/  FSETP.GT.AND P0, PT, R2.reuse, 8.50705917302346158658e+37, PT ;  /* 0x7e8000000200780b */ /* 0x042fe40003f04000 */
[----:B------:R-:W-:Y:S01]  /*07d0*/  FSETP.GEU.AND P1, PT, R2, 1.175494350822287508e-38, PT ;  /* 0x008000000200780b */ /* 0x000fe20003f2e000 */
[----:B------:R-:W-:Y:S01]  /*07e0*/  FADD R30, R30, 9.9999997473787516356e-06 ;  /* 0x3727c5ac1e1e7421 */ /* 0x000fe20000000000 */
[----:B------:R-:W-:Y:S01]  /*07f0*/  FSEL R8, R32, 1, P0 ;  /* 0x3f80000020087808 */ /* 0x000fe20000000000 */
[----:B------:R-:W-:-:S08]  /*0800*/  FADD R31, R31, 9.9999997473787516356e-06 ;  /* 0x3727c5ac1f1f7421 */ /* 0x000fd00000000000 */
[----:B------:R-:W-:-:S04]  /*0810*/  @P0 FMUL R2, R2, 0.25 ;  /* 0x3e80000002020820 */ /* 0x000fc80000400000 */
[----:B------:R-:W-:Y:S01]  /*0820*/  @!P1 FMUL R2, R2, 16777216 ;  /* 0x4b80000002029820 */ /* 0x000fe20000400000 */
[----:B---3--:R-:W-:-:S03]  /*0830*/  FSETP.GT.AND P0, PT, R9, 8.50705917302346158658e+37, PT ;  /* 0x7e8000000900780b */ /* 0x008fc60003f04000 */
[----:B------:R-:W-:Y:S01]  /*0840*/  MUFU.RCP R3, R2 ;  /* 0x0000000200037308 */ /* 0x000fe20000001000 */
[----:B------:R-:W-:Y:S01]  /*0850*/  @!P1 FMUL R8, R8, 16777216 ;  /* 0x4b80000008089820 */ /* 0x000fe20000400000 */
[----:B------:R-:W-:-:S06]  /*0860*/  FSETP.GEU.AND P1, PT, R9, 1.175494350822287508e-38, PT ;  /* 0x008000000900780b */ /* 0x000fcc0003f2e000 */
[----:B------:R-:W1:Y:S08]  /*0870*/  MUFU.SQRT R2, R30 ;  /* 0x0000001e00027308 */ /* 0x000e700000002000 */
[----:B------:R-:W3:Y:S01]  /*0880*/  MUFU.SQRT R10, R31 ;  /* 0x0000001f000a7308 */ /* 0x000ee20000002000 */
[----:B------:R-:W-:Y:S01]  /*0890*/  FFMA R7, R7, R34, R11 ;  /* 0x0000002207077223 */ /* 0x000fe2000000000b */
[----:B------:R-:W-:Y:S01]  /*08a0*/  FSEL R11, R32, 1, P0 ;  /* 0x3f800000200b7808 */ /* 0x000fe20000000000 */
[----:B------:R-:W-:Y:S01]  /*08b0*/  @P0 FMUL R9, R9, 0.25 ;  /* 0x3e80000009090820 */ /* 0x000fe20000400000 */
[----:B-1----:R-:W-:-:S03]  /*08c0*/  FSETP.GT.AND P0, PT, R2, 8.50705917302346158658e+37, PT ;  /* 0x7e8000000200780b */ /* 0x002fc60003f04000 */
[----:B------:R-:W-:Y:S01]  /*08d0*/  @!P1 FMUL R9, R9, 16777216 ;  /* 0x4b80000009099820 */ /* 0x000fe20000400000 */
[----:B------:R-:W-:Y:S01]  /*08e0*/  @!P1 FMUL R11, R11, 16777216 ;  /* 0x4b8000000b0b9820 */ /* 0x000fe20000400000 */
[----:B------:R-:W-:Y:S02]  /*08f0*/  FSETP.GEU.AND P2, PT, R2, 1.175494350822287508e-38, PT ;  /* 0x008000000200780b */ /* 0x000fe40003f4e000 */
[C---:B---3--:R-:W-:Y:S02]  /*0900*/  FSETP.GT.AND P1, PT, R10.reuse, 8.50705917302346158658e+37, PT ;  /* 0x7e8000000a00780b */ /* 0x048fe40003f24000 */
[----:B------:R-:W-:Y:S01]  /*0910*/  FSETP.GEU.AND P3, PT, R10, 1.175494350822287508e-38, PT ;  /* 0x008000000a00780b */ /* 0x000fe20003f6e000 */
[----:B------:R-:W-:Y:S02]  /*0920*/  FMUL R3, R3, R8 ;  /* 0x0000000803037220 */ /* 0x000fe40000400000 */
[----:B------:R-:W1:Y:S01]  /*0930*/  MUFU.RCP R8, R9 ;  /* 0x0000000900087308 */ /* 0x000e620000001000 */
[----:B------:R-:W-:Y:S01]  /*0940*/  @P0 FMUL R2, R2, 0.25 ;  /* 0x3e80000002020820 */ /* 0x000fe20000400000 */
[----:B------:R-:W-:-:S04]  /*0950*/  FMUL R3, R3, R12 ;  /* 0x0000000c03037220 */ /* 0x000fc80000400000 */
[----:B------:R-:W-:Y:S02]  /*0960*/  @!P2 FMUL R2, R2, 16777216 ;  /* 0x4b8000000202a820 */ /* 0x000fe40000400000 */
[----:B------:R-:W-:-:S04]  /*0970*/  @P1 FMUL R10, R10, 0.25 ;  /* 0x3e8000000a0a1820 */ /* 0x000fc80000400000 */
[----:B------:R-:W-:Y:S01]  /*0980*/  @!P3 FMUL R10, R10, 16777216 ;  /* 0x4b8000000a0ab820 */ /* 0x000fe20000400000 */
[----:B------:R-:W3:Y:S01]  /*0990*/  MUFU.RCP R2, R2 ;  /* 0x0000000200027308 */ /* 0x000ee20000001000 */
[----:B-1----:R-:W-:Y:S01]  /*09a0*/  FMUL R8, R8, R11 ;  /* 0x0000000b08087220 */ /* 0x002fe20000400000 */
[C---:B------:R-:W-:Y:S02]  /*09b0*/  FSEL R11, R32.reuse, 1, P0 ;  /* 0x3f800000200b7808 */ /* 0x040fe40000000000 */
[----:B------:R-:W-:-:S03]  /*09c0*/  FSEL R32, R32, 1, P1 ;  /* 0x3f80000020207808 */ /* 0x000fc60000800000 */
[----:B------:R-:W-:Y:S02]  /*09d0*/  @!P2 FMUL R11, R11, 16777216 ;  /* 0x4b8000000b0ba820 */ /* 0x000fe40000400000 */
[----:B------:R-:W-:Y:S02]  /*09e0*/  @!P3 FMUL R32, R32, 16777216 ;  /* 0x4b8000002020b820 */ /* 0x000fe40000400000 */
[----:B---3--:R-:W-:-:S04]  /*09f0*/  FMUL R11, R2, R11 ;  /* 0x0000000b020b7220 */ /* 0x008fc80000400000 */
[----:B------:R-:W-:Y:S01]  /*0a00*/  FMUL R11, R11, R14 ;  /* 0x0000000e0b0b7220 */ /* 0x000fe20000400000 */
[C---:B------:R-:W-:Y:S02]  /*0a10*/  FSETP.GEU.AND P6, PT, R7.reuse, RZ, PT ;  /* 0x000000ff0700720b */ /* 0x040fe40003fce000 */
[----:B------:R-:W-:Y:S02]  /*0a20*/  FSETP.GEU.AND P0, PT, R6, RZ, PT ;  /* 0x000000ff0600720b */ /* 0x000fe40003f0e000 */
[----:B------:R-:W-:Y:S02]  /*0a30*/  SEL R7, R7, RZ, P6 ;  /* 0x000000ff07077207 */ /* 0x000fe40003000000 */
[----:B------:R-:W-:Y:S02]  /*0a40*/  FSETP.GEU.AND P1, PT, R5, RZ, PT ;  /* 0x000000ff0500720b */ /* 0x000fe40003f2e000 */
[----:B------:R-:W-:Y:S02]  /*0a50*/  FSETP.GEU.AND P2, PT, R4, RZ, PT ;  /* 0x000000ff0400720b */ /* 0x000fe40003f4e000 */
[----:B------:R-:W-:-:S02]  /*0a60*/  SEL R6, R6, RZ, P0 ;  /* 0x000000ff06067207 */ /* 0x000fc40000000000 */
[----:B------:R-:W-:Y:S02]  /*0a70*/  SEL R5, R5, RZ, P1 ;  /* 0x000000ff05057207 */ /* 0x000fe40000800000 */
[----:B------:R-:W-:Y:S01]  /*0a80*/  SEL R4, R4, RZ, P2 ;  /* 0x000000ff04047207 */ /* 0x000fe20001000000 */
[----:B--2---:R-:W-:Y:S02]  /*0a90*/  FFMA R20, R20, R3, R24 ;  /* 0x0000000314147223 */ /* 0x004fe40000000018 */
[----:B------:R-:W1:Y:S01]  /*0aa0*/  MUFU.RCP R3, R10 ;  /* 0x0000000a00037308 */ /* 0x000e620000001000 */
[----:B------:R-:W-:Y:S02]  /*0ab0*/  FMUL R24, R8, R13 ;  /* 0x0000000d08187220 */ /* 0x000fe40000400000 */
[----:B------:R-:W2:Y:S01]  /*0ac0*/  LDC.64 R8, c[0x0][0x248] ;  /* 0x00009200ff087b82 */ /* 0x000ea20000000a00 */
[----:B-1----:R-:W-:-:S07]  /*0ad0*/  FMUL R32, R3, R32 ;  /* 0x0000002003207220 */ /* 0x002fce0000400000 */
[----:B------:R-:W1:Y:S01]  /*0ae0*/  LDC.64 R2, c[0x0][0x250] ;  /* 0x00009400ff027b82 */ /* 0x000e620000000a00 */
[----:B------:R-:W-:Y:S01]  /*0af0*/  FMUL R32, R32, R15 ;  /* 0x0000000f20207220 */ /* 0x000fe20000400000 */
[----:B------:R-:W-:Y:S01]  /*0b00*/  FFMA R21, R21, R24, R25 ;  /* 0x0000001815157223 */ /* 0x000fe20000000019 */
[----:B------:R-:W-:Y:S02]  /*0b10*/  FFMA R26, R22, R11, R26 ;  /* 0x0000000b161a7223 */ /* 0x000fe4000000001a */
[----:B------:R-:W-:Y:S01]  /*0b20*/  FFMA R27, R23, R32, R27 ;  /* 0x00000020171b7223 */ /* 0x000fe2000000001b */
[----:B------:R-:W-:Y:S02]  /*0b30*/  FSETP.GEU.AND P5, PT, R20, RZ, PT ;  /* 0x000000ff1400720b */ /* 0x000fe40003fae000 */
[----:B------:R-:W-:Y:S02]  /*0b40*/  FSETP.GEU.AND P3, PT, R26, RZ, PT ;  /* 0x000000ff1a00720b */ /* 0x000fe40003f6e000 */
[----:B------:R-:W-:-:S02]  /*0b50*/  FSETP.GEU.AND P4, PT, R21, RZ, PT ;  /* 0x000000ff1500720b */ /* 0x000fc40003f8e000 */
[----:B------:R-:W-:Y:S01]  /*0b60*/  FSETP.GEU.AND P6, PT, R27, RZ, PT ;  /* 0x000000ff1b00720b */ /* 0x000fe20003fce000 */
[----:B--2---:R-:W-:Y:S01]  /*0b70*/  IMAD.WIDE R22, R0, 0x4, R8 ;  /* 0x0000000400167825 */ /* 0x004fe200078e0208 */
[----:B------:R-:W-:Y:S02]  /*0b80*/  SEL R10, R26, RZ, P3 ;  /* 0x000000ff1a0a7207 */ /* 0x000fe40001800000 */
[----:B------:R-:W-:Y:S02]  /*0b90*/  SEL R9, R21, RZ, P4 ;  /* 0x000000ff15097207 */ /* 0x000fe40002000000 */
[----:B------:R-:W-:Y:S02]  /*0ba0*/  SEL R8, R20, RZ, P5 ;  /* 0x000000ff14087207 */ /* 0x000fe40002800000 */
[----:B------:R-:W-:Y:S01]  /*0bb0*/  SEL R11, R27, RZ, P6 ;  /* 0x000000ff1b0b7207 */ /* 0x000fe20003000000 */
[----:B-1----:R-:W-:Y:S01]  /*0bc0*/  IMAD.WIDE R2, R0, 0x4, R2 ;  /* 0x0000000400027825 */ /* 0x002fe200078e0202 */
[----:B------:R-:W-:Y:S04]  /*0bd0*/  STG.E.128 desc[UR4][R22.64], R4 ;  /* 0x0000000416007986 */ /* 0x000fe8000c101d04 */
[----:B------:R-:W-:Y:S04]  /*0be0*/  STG.E.128 desc[UR4][R22.64+0x800], R8 ;  /* 0x0008000816007986 */ /* 0x000fe8000c101d04 */
[----:B------:R-:W-:Y:S04]  /*0bf0*/  STG.E.128 desc[UR4][R2.64], R16 ;  /* 0x0000001002007986 */ /* 0x000fe8000c101d04 */
[----:B------:R-:W-:Y:S01]  /*0c00*/  STG.E.128 desc[UR4][R2.64+0x800], R12 ;  /* 0x0008000c02007986 */ /* 0x000fe2000c101d04 */
[----:B------:R-:W-:Y:S05]  /*0c10*/  EXIT ;  /* 0x000000000000794d */ /* 0x000fea0003800000 */
.L_x_0:
[----:B------:R-:W-:-:S00]  /*0c20*/  BRA `(.L_x_0) ;  /* 0xfffffffc00fc7947 */ /* 0x000fc0000383ffff */
[----:B------:R-:W-:-:S00]  /*0c30*/  NOP ;  /* 0x0000000000007918 */ /* 0x000fc00000000000 */
        /* <DEDUP_REMOVED lines=12> */
.L_x_1:


//--------------------- .nv.global.init           --------------------------
	.section	.nv.global.init,"aw",@progbits
.nv.global.init:
	.type		_$_str,@object
	.size		_$_str,(_$_str_$_2 - _$_str)
_$_str:
        /*0000*/ 	.byte	0x5f, 0x5f, 0x43, 0x55, 0x44, 0x41, 0x5f, 0x46, 0x54, 0x5a, 0x00
	.type		_$_str_$_2,@object
	.size		_$_str_$_2,(.L_1 - _$_str_$_2)
_$_str_$_2:
        /*000b*/ 	.byte	0x5f, 0x5f, 0x43, 0x55, 0x44, 0x41, 0x5f, 0x50, 0x52, 0x45, 0x43, 0x5f, 0x53, 0x51, 0x52, 0x54
        /*001b*/ 	.byte	0x00
.L_1:


//--------------------- .nv.constant0.triton_poi_fused__native_batch_norm_legit_no_training_add_native_batch_norm_backward_relu_11 --------------------------
	.section	.nv.constant0.triton_poi_fused__native_batch_norm_legit_no_training_add_native_batch_norm_backward_relu_11,"a",@progbits
	.sectionflags	@""
	.align	4
.nv.constant0.triton_poi_fused__native_batch_norm_legit_no_training_add_native_batch_norm_backward_relu_11:
	.zero		604
